	.headerflags	@"EF_CUDA_TEXMODE_UNIFIED EF_CUDA_64BIT_ADDRESS EF_CUDA_ACCELERATORS EF_CUDA_SM90 EF_CUDA_VIRTUAL_SM(EF_CUDA_SM90)"
	.elftype	@"ET_EXEC"


//--------------------- .nv.info                  --------------------------
	.section	.nv.info,"",@"SHT_CUDA_INFO"
	.align	4


	//----- nvinfo : EIATTR_REGCOUNT
	.align		4
        /*0000*/ 	.byte	0x04, 0x2f
        /*0002*/ 	.short	(.L_3 - .L_2)
	.align		4
.L_2:
        /*0004*/ 	.word	index@(triton_poi_fused__native_batch_norm_legit_no_training_leaky_relu_8)
        /*0008*/ 	.word	0x00000020


	//----- nvinfo : EIATTR_MIN_STACK_SIZE
	.align		4
.L_3:
        /*000c*/ 	.byte	0x04, 0x12
        /*000e*/ 	.short	(.L_5 - .L_4)
	.align		4
.L_4:
        /*0010*/ 	.word	index@(triton_poi_fused__native_batch_norm_legit_no_training_leaky_relu_8)
        /*0014*/ 	.word	0x00000000


	//----- nvinfo : EIATTR_FRAME_SIZE
	.align		4
.L_5:
        /*0018*/ 	.byte	0x04, 0x11
        /*001a*/ 	.short	(.L_7 - .L_6)
	.align		4
.L_6:
        /*001c*/ 	.word	index@(triton_poi_fused__native_batch_norm_legit_no_training_leaky_relu_8)
        /*0020*/ 	.word	0x00000000


	//----- nvinfo : EIATTR_MIN_STACK_SIZE
	.align		4
.L_7:
        /*0024*/ 	.byte	0x04, 0x12
        /*0026*/ 	.short	(.L_9 - .L_8)
	.align		4
.L_8:
        /*0028*/ 	.word	index@(triton_poi_fused__native_batch_norm_legit_no_training_leaky_relu_8)
        /*002c*/ 	.word	0x00000000
.L_9:


//--------------------- .nv.info.triton_poi_fused__native_batch_norm_legit_no_training_leaky_relu_8 --------------------------
	.section	.nv.info.triton_poi_fused__native_batch_norm_legit_no_training_leaky_relu_8,"",@"SHT_CUDA_INFO"
	.sectionflags	@""
	.align	4


	//----- nvinfo : EIATTR_CUDA_API_VERSION
	.align		4
        /*0000*/ 	.byte	0x04, 0x37
        /*0002*/ 	.short	(.L_11 - .L_10)
.L_10:
        /*0004*/ 	.word	0x0000007c


	//----- nvinfo : EIATTR_KPARAM_INFO
	.align		4
.L_11:
        /*0008*/ 	.byte	0x04, 0x17
        /*000a*/ 	.short	(.L_13 - .L_12)
.L_12:
        /*000c*/ 	.word	0x00000000
        /*0010*/ 	.short	0x0007
        /*0012*/ 	.short	0x0034
        /*0014*/ 	.byte	0x00, 0xf0, 0x11, 0x00


	//----- nvinfo : EIATTR_KPARAM_INFO
	.align		4
.L_13:
        /*0018*/ 	.byte	0x04, 0x17
        /*001a*/ 	.short	(.L_15 - .L_14)
.L_14:
        /*001c*/ 	.word	0x00000000
        /*0020*/ 	.short	0x0006
        /*0022*/ 	.short	0x0030
        /*0024*/ 	.byte	0x00, 0xf0, 0x11, 0x00


	//----- nvinfo : EIATTR_KPARAM_INFO
	.align		4
.L_15:
        /*0028*/ 	.byte	0x04, 0x17
        /*002a*/ 	.short	(.L_17 - .L_16)
.L_16:
        /*002c*/ 	.word	0x00000000
        /*0030*/ 	.short	0x0005
        /*0032*/ 	.short	0x0028
        /*0034*/ 	.byte	0x00, 0xf4, 0x21, 0x00


	//----- nvinfo : EIATTR_KPARAM_INFO
	.align		4
.L_17:
        /*0038*/ 	.byte	0x04, 0x17
        /*003a*/ 	.short	(.L_19 - .L_18)
.L_18:
        /*003c*/ 	.word	0x00000000
        /*0040*/ 	.short	0x0004
        /*0042*/ 	.short	0x0020
        /*0044*/ 	.byte	0x00, 0xf4, 0x21, 0x00


	//----- nvinfo : EIATTR_KPARAM_INFO
	.align		4
.L_19:
        /*0048*/ 	.byte	0x04, 0x17
        /*004a*/ 	.short	(.L_21 - .L_20)
.L_20:
        /*004c*/ 	.word	0x00000000
        /*0050*/ 	.short	0x0003
        /*0052*/ 	.short	0x0018
        /*0054*/ 	.byte	0x00, 0xf4, 0x21, 0x00


	//----- nvinfo : EIATTR_KPARAM_INFO
	.align		4
.L_21:
        /*0058*/ 	.byte	0x04, 0x17
        /*005a*/ 	.short	(.L_23 - .L_22)
.L_22:
        /*005c*/ 	.word	0x00000000
        /*0060*/ 	.short	0x0002
        /*0062*/ 	.short	0x0010
        /*0064*/ 	.byte	0x00, 0xf4, 0x21, 0x00


	//----- nvinfo : EIATTR_KPARAM_INFO
	.align		4
.L_23:
        /*0068*/ 	.byte	0x04, 0x17
        /*006a*/ 	.short	(.L_25 - .L_24)
.L_24:
        /*006c*/ 	.word	0x00000000
        /*0070*/ 	.short	0x0001
        /*0072*/ 	.short	0x0008
        /*0074*/ 	.byte	0x00, 0xf4, 0x21, 0x00


	//----- nvinfo : EIATTR_KPARAM_INFO
	.align		4
.L_25:
        /*0078*/ 	.byte	0x04, 0x17
        /*007a*/ 	.short	(.L_27 - .L_26)
.L_26:
        /*007c*/ 	.word	0x00000000
        /*0080*/ 	.short	0x0000
        /*0082*/ 	.short	0x0000
        /*0084*/ 	.byte	0x00, 0xf4, 0x21, 0x00


	//----- nvinfo : EIATTR_SPARSE_MMA_MASK
	.align		4
.L_27:
        /*0088*/ 	.byte	0x03, 0x50
        /*008a*/ 	.short	0x0000


	//----- nvinfo : EIATTR_MAXREG_COUNT
	.align		4
        /*008c*/ 	.byte	0x03, 0x1b
        /*008e*/ 	.short	0x00ff


	//----- nvinfo : EIATTR_EXIT_INSTR_OFFSETS
	.align		4
        /*0090*/ 	.byte	0x04, 0x1c
        /*0092*/ 	.short	(.L_29 - .L_28)


	//   ....[0]....
.L_28:
        /*0094*/ 	.word	0x000007f0


	//   ....[1]....
        /*0098*/ 	.word	0x00000860


	//----- nvinfo : EIATTR_REQNTID
	.align		4
.L_29:
        /*009c*/ 	.byte	0x04, 0x10
        /*009e*/ 	.short	(.L_31 - .L_30)
.L_30:
        /*00a0*/ 	.word	0x00000080
        /*00a4*/ 	.word	0x00000001
        /*00a8*/ 	.word	0x00000001


	//----- nvinfo : EIATTR_CBANK_PARAM_SIZE
	.align		4
.L_31:
        /*00ac*/ 	.byte	0x03, 0x19
        /*00ae*/ 	.short	0x0038


	//----- nvinfo : EIATTR_PARAM_CBANK
	.align		4
        /*00b0*/ 	.byte	0x04, 0x0a
        /*00b2*/ 	.short	(.L_33 - .L_32)
	.align		4
.L_32:
        /*00b4*/ 	.word	index@(.nv.constant0.triton_poi_fused__native_batch_norm_legit_no_training_leaky_relu_8)
        /*00b8*/ 	.short	0x0210
        /*00ba*/ 	.short	0x0038


	//----- nvinfo : EIATTR_SW_WAR
	.align		4
.L_33:
        /*00bc*/ 	.byte	0x04, 0x36
        /*00be*/ 	.short	(.L_35 - .L_34)
.L_34:
        /*00c0*/ 	.word	0x00000008
.L_35:


//--------------------- .nv.callgraph             --------------------------
	.section	.nv.callgraph,"",@"SHT_CUDA_CALLGRAPH"
	.align	4
	.sectionentsize	8
	.align		4
        /*0000*/ 	.word	0x00000000
	.align		4
        /*0004*/ 	.word	0xffffffff
	.align		4
        /*0008*/ 	.word	0x00000000
	.align		4
        /*000c*/ 	.word	0xfffffffe
	.align		4
        /*0010*/ 	.word	0x00000000
	.align		4
        /*0014*/ 	.word	0xfffffffd
	.align		4
        /*0018*/ 	.word	0x00000000
	.align		4
        /*001c*/ 	.word	0xfffffffc


//--------------------- .nv.constant4             --------------------------
	.section	.nv.constant4,"a",@progbits
	.align	8
	.align		8
.nv.constant4:
        /*0000*/ 	.dword	_$_str
	.align		8
        /*0008*/ 	.dword	_$_str_$_2


//--------------------- .text.triton_poi_fused__native_batch_norm_legit_no_training_leaky_relu_8 --------------------------
	.section	.text.triton_poi_fused__native_batch_norm_legit_no_training_leaky_relu_8,"ax",@progbits
	.sectionflags	@"SHF_BARRIERS=1"
	.align	128
        .global         triton_poi_fused__native_batch_norm_legit_no_training_leaky_relu_8
        .type           triton_poi_fused__native_batch_norm_legit_no_training_leaky_relu_8,@function
        .size           triton_poi_fused__native_batch_norm_legit_no_training_leaky_relu_8,(.L_x_1 - triton_poi_fused__native_batch_norm_legit_no_training_leaky_relu_8)
        .other          triton_poi_fused__native_batch_norm_legit_no_training_leaky_relu_8,@"STO_CUDA_ENTRY STV_DEFAULT"
triton_poi_fused__native_batch_norm_legit_no_training_leaky_relu_8:
.text.triton_poi_fused__native_batch_norm_legit_no_training_leaky_relu_8:
[----:B------:R-:W0:Y:S01]  /*0000*/  LDC R1, c[0x0][0x28] ;  /* 0x00000a00ff017b82 */ /* 0x000e220000000800 */
[----:B------:R-:W1:Y:S07]  /*0010*/  S2R R25, SR_CTAID.X ;  /* 0x0000000000197919 */ /* 0x000e6e0000002500 */
[----:B------:R-:W2:Y:S01]  /*0020*/  LDC.64 R10, c[0x0][0x220] ;  /* 0x00008800ff0a7b82 */ /* 0x000ea20000000a00 */
[----:B------:R-:W-:Y:S02]  /*0030*/  CS2R R4, SRZ ;  /* 0x0000000000047805 */ /* 0x000fe4000001ff00 */
[----:B------:R-:W-:Y:S01]  /*0040*/  CS2R R6, SRZ ;  /* 0x0000000000067805 */ /* 0x000fe2000001ff00 */
[----:B------:R-:W3:Y:S01]  /*0050*/  S2R R24, SR_TID.X ;  /* 0x0000000000187919 */ /* 0x000ee20000002100 */
[----:B------:R-:W-:Y:S01]  /*0060*/  ULDC.64 UR6, c[0x0][0x208] ;  /* 0x0000820000067ab9 */ /* 0x000fe20000000a00 */
[----:B------:R-:W4:Y:S02]  /*0070*/  S2R R0, SR_CTAID.Y ;  /* 0x0000000000007919 */ /* 0x000f240000002600 */
[----:B------:R-:W5:Y:S08]  /*0080*/  LDC.64 R8, c[0x0][0x210] ;  /* 0x00008400ff087b82 */ /* 0x000f700000000a00 */
[----:B------:R-:W4:Y:S01]  /*0090*/  LDC.64 R2, c[0x0][0x218] ;  /* 0x00008600ff027b82 */ /* 0x000f220000000a00 */
[----:B------:R-:W-:-:S07]  /*00a0*/  CS2R R14, SRZ ;  /* 0x00000000000e7805 */ /* 0x000fce000001ff00 */
[----:B------:R-:W5:Y:S01]  /*00b0*/  LDC.64 R28, c[0x0][0x228] ;  /* 0x00008a00ff1c7b82 */ /* 0x000f620000000a00 */
[----:B-1----:R-:W-:Y:S02]  /*00c0*/  IMAD.SHL.U32 R25, R25, 0x20, RZ ;  /* 0x0000002019197824 */ /* 0x002fe400078e00ff */
[----:B---3--:R-:W-:-:S05]  /*00d0*/  IMAD.SHL.U32 R26, R24, 0x4, RZ ;  /* 0x00000004181a7824 */ /* 0x008fca00078e00ff */
[----:B------:R-:W-:-:S04]  /*00e0*/  LOP3.LUT R21, R25, 0x1c, R26, 0xf8, !PT ;  /* 0x0000001c19157812 */ /* 0x000fc800078ef81a */
[C---:B------:R-:W-:Y:S01]  /*00f0*/  ISETP.GE.AND P1, PT, R21.reuse, 0x20, PT ;  /* 0x000000201500780c */ /* 0x040fe20003f26270 */
[----:B--2---:R-:W-:-:S12]  /*0100*/  IMAD.WIDE R10, R21, 0x4, R10 ;  /* 0x00000004150a7825 */ /* 0x004fd800078e020a */
[----:B------:R1:W2:Y:S01]  /*0110*/  @!P1 LDG.E.EL.128 R4, desc[UR6][R10.64] ;  /* 0x000000060a049981 */ /* 0x0002a2000c2e1d00 */
[----:B------:R-:W-:Y:S01]  /*0120*/  SHF.R.U32.HI R13, RZ, 0x3, R24 ;  /* 0x00000003ff0d7819 */ /* 0x000fe20000011618 */
[----:B0---4-:R-:W-:Y:S01]  /*0130*/  IMAD.WIDE R2, R21, 0x4, R2 ;  /* 0x0000000415027825 */ /* 0x011fe200078e0202 */
[----:B------:R-:W-:Y:S02]  /*0140*/  SHF.L.U32 R0, R0, 0x4, RZ ;  /* 0x0000000400007819 */ /* 0x000fe400000006ff */
[----:B------:R-:W-:-:S04]  /*0150*/  SGXT.U32 R13, R13, 0x4 ;  /* 0x000000040d0d781a */ /* 0x000fc80000000000 */
[----:B------:R-:W-:Y:S02]  /*0160*/  LOP3.LUT R12, R0, R13, RZ, 0xfc, !PT ;  /* 0x0000000d000c7212 */ /* 0x000fe400078efcff */
[----:B-1----:R-:W-:Y:S02]  /*0170*/  CS2R R10, SRZ ;  /* 0x00000000000a7805 */ /* 0x002fe4000001ff00 */
[C---:B------:R-:W-:Y:S01]  /*0180*/  ISETP.LT.AND P0, PT, R12.reuse, 0x10, !P1 ;  /* 0x000000100c00780c */ /* 0x040fe20004f01270 */
[----:B------:R-:W-:Y:S01]  /*0190*/  IMAD R23, R12, 0x20, R21 ;  /* 0x000000200c177824 */ /* 0x000fe200078e0215 */
[----:B------:R-:W-:-:S03]  /*01a0*/  CS2R R12, SRZ ;  /* 0x00000000000c7805 */ /* 0x000fc6000001ff00 */
[----:B-----5:R-:W-:Y:S01]  /*01b0*/  IMAD.WIDE R22, R23, 0x4, R8 ;  /* 0x0000000417167825 */ /* 0x020fe200078e0208 */
[----:B------:R-:W-:-:S06]  /*01c0*/  CS2R R8, SRZ ;  /* 0x0000000000087805 */ /* 0x000fcc000001ff00 */
[----:B------:R0:W3:Y:S04]  /*01d0*/  @!P1 LDG.E.EL.128 R8, desc[UR6][R2.64] ;  /* 0x0000000602089981 */ /* 0x0000e8000c2e1d00 */
[----:B------:R1:W3:Y:S01]  /*01e0*/  @P0 LDG.E.EL.128 R12, desc[UR6][R22.64] ;  /* 0x00000006160c0981 */ /* 0x0002e2000c2e1d00 */
[C---:B------:R-:W-:Y:S01]  /*01f0*/  IMAD.WIDE R28, R21.reuse, 0x4, R28 ;  /* 0x00000004151c7825 */ /* 0x040fe200078e021c */
[----:B------:R-:W-:Y:S02]  /*0200*/  CS2R R16, SRZ ;  /* 0x0000000000107805 */ /* 0x000fe4000001ff00 */
[----:B------:R-:W-:Y:S01]  /*0210*/  CS2R R18, SRZ ;  /* 0x0000000000127805 */ /* 0x000fe2000001ff00 */
[----:B0-----:R-:W0:Y:S05]  /*0220*/  LDC.64 R2, c[0x0][0x230] ;  /* 0x00008c00ff027b82 */ /* 0x001e2a0000000a00 */
[----:B------:R-:W4:Y:S01]  /*0230*/  @!P1 LDG.E.EL.128 R16, desc[UR6][R28.64] ;  /* 0x000000061c109981 */ /* 0x000f22000c2e1d00 */
[----:B-1----:R-:W-:Y:S01]  /*0240*/  CS2R R22, SRZ ;  /* 0x0000000000167805 */ /* 0x002fe2000001ff00 */
[----:B0-----:R-:W-:Y:S01]  /*0250*/  IMAD.WIDE R2, R21, 0x4, R2 ;  /* 0x0000000415027825 */ /* 0x001fe200078e0202 */
[----:B------:R-:W-:-:S06]  /*0260*/  CS2R R20, SRZ ;  /* 0x0000000000147805 */ /* 0x000fcc000001ff00 */
[----:B------:R0:W4:Y:S02]  /*0270*/  @!P1 LDG.E.EL.128 R20, desc[UR6][R2.64] ;  /* 0x0000000602149981 */ /* 0x000124000c2e1d00 */
[----:B0-----:R-:W-:Y:S01]  /*0280*/  HFMA2.MMA R2, -RZ, RZ, 1.625, 0 ;  /* 0x3e800000ff027435 */ /* 0x001fe200000001ff */
[----:B------:R-:W0:Y:S01]  /*0290*/  S2UR UR5, SR_CgaCtaId ;  /* 0x00000000000579c3 */ /* 0x000e220000008800 */
[----:B------:R-:W-:Y:S01]  /*02a0*/  UMOV UR4, 0x400 ;  /* 0x0000040000047882 */ /* 0x000fe20000000000 */
[----:B------:R-:W-:Y:S02]  /*02b0*/  LOP3.LUT R0, R0, 0xc, R26, 0xf8, !PT ;  /* 0x0000000c00007812 */ /* 0x000fe400078ef81a */
[----:B------:R-:W-:-:S04]  /*02c0*/  SHF.R.U32.HI R26, RZ, 0x2, R24 ;  /* 0x00000002ff1a7819 */ /* 0x000fc80000011618 */
[----:B------:R-:W-:Y:S01]  /*02d0*/  SGXT.U32 R26, R26, 0x5 ;  /* 0x000000051a1a781a */ /* 0x000fe20000000000 */
[----:B0-----:R-:W-:-:S03]  /*02e0*/  UPRMT UR4, UR5, 0x654, UR4 ;  /* 0x0000065405047896 */ /* 0x001fc60008000004 */
[----:B------:R-:W-:Y:S01]  /*02f0*/  LOP3.LUT R25, R25, R26, RZ, 0xfc, !PT ;  /* 0x0000001a19197212 */ /* 0x000fe200078efcff */
[----:B--2---:R-:W-:Y:S01]  /*0300*/  FADD R4, R4, 0.0010000000474974513054 ;  /* 0x3a83126f04047421 */ /* 0x004fe20000000000 */
[----:B------:R-:W-:-:S05]  /*0310*/  FADD R5, R5, 0.0010000000474974513054 ;  /* 0x3a83126f05057421 */ /* 0x000fca0000000000 */
[----:B------:R-:W0:Y:S01]  /*0320*/  MUFU.SQRT R4, R4 ;  /* 0x0000000400047308 */ /* 0x000e220000002000 */
[----:B------:R-:W-:Y:S01]  /*0330*/  FADD R6, R6, 0.0010000000474974513054 ;  /* 0x3a83126f06067421 */ /* 0x000fe20000000000 */
[----:B------:R-:W-:-:S06]  /*0340*/  FADD R7, R7, 0.0010000000474974513054 ;  /* 0x3a83126f07077421 */ /* 0x000fcc0000000000 */
[----:B------:R-:W1:Y:S01]  /*0350*/  MUFU.SQRT R5, R5 ;  /* 0x0000000500057308 */ /* 0x000e620000002000 */
[----:B0-----:R-:W-:-:S07]  /*0360*/  FSETP.GT.AND P5, PT, R4, 8.50705917302346158658e+37, PT ;  /* 0x7e8000000400780b */ /* 0x001fce0003fa4000 */
[----:B------:R-:W0:Y:S08]  /*0370*/  MUFU.SQRT R6, R6 ;  /* 0x0000000600067308 */ /* 0x000e300000002000 */
[----:B------:R-:W2:Y:S01]  /*0380*/  MUFU.SQRT R7, R7 ;  /* 0x0000000700077308 */ /* 0x000ea20000002000 */
[----:B-1----:R-:W-:Y:S02]  /*0390*/  FSETP.GT.AND P1, PT, R5, 8.50705917302346158658e+37, PT ;  /* 0x7e8000000500780b */ /* 0x002fe40003f24000 */
[C---:B------:R-:W-:Y:S01]  /*03a0*/  FSETP.GEU.AND P0, PT, R4.reuse, 1.175494350822287508e-38, PT ;  /* 0x008000000400780b */ /* 0x040fe20003f0e000 */
[----:B------:R-:W-:Y:S01]  /*03b0*/  @P5 FMUL R4, R4, 0.25 ;  /* 0x3e80000004045820 */ /* 0x000fe20000400000 */
[----:B------:R-:W-:-:S02]  /*03c0*/  FSEL R3, R2, 1, P5 ;  /* 0x3f80000002037808 */ /* 0x000fc40002800000 */
[----:B0-----:R-:W-:Y:S01]  /*03d0*/  FSETP.GT.AND P3, PT, R6, 8.50705917302346158658e+37, PT ;  /* 0x7e8000000600780b */ /* 0x001fe20003f64000 */
[----:B---3--:R-:W-:Y:S01]  /*03e0*/  FADD R13, -R9, R13 ;  /* 0x0000000d090d7221 */ /* 0x008fe20000000100 */
[----:B------:R-:W-:Y:S02]  /*03f0*/  FSETP.GEU.AND P2, PT, R5, 1.175494350822287508e-38, PT ;  /* 0x008000000500780b */ /* 0x000fe40003f4e000 */
[----:B------:R-:W-:Y:S02]  /*0400*/  FSEL R9, R2, 1, P1 ;  /* 0x3f80000002097808 */ /* 0x000fe40000800000 */
[----:B--2---:R-:W-:Y:S01]  /*0410*/  FSETP.GT.AND P5, PT, R7, 8.50705917302346158658e+37, PT ;  /* 0x7e8000000700780b */ /* 0x004fe20003fa4000 */
[----:B------:R-:W-:Y:S01]  /*0420*/  @P1 FMUL R5, R5, 0.25 ;  /* 0x3e80000005051820 */ /* 0x000fe20000400000 */
[----:B------:R-:W-:Y:S02]  /*0430*/  FSETP.GEU.AND P4, PT, R6, 1.175494350822287508e-38, PT ;  /* 0x008000000600780b */ /* 0x000fe40003f8e000 */
[----:B------:R-:W-:-:S03]  /*0440*/  FSETP.GEU.AND P1, PT, R7, 1.175494350822287508e-38, PT ;  /* 0x008000000700780b */ /* 0x000fc60003f2e000 */
[----:B------:R-:W-:Y:S01]  /*0450*/  @P3 FMUL R6, R6, 0.25 ;  /* 0x3e80000006063820 */ /* 0x000fe20000400000 */
[----:B------:R-:W-:Y:S01]  /*0460*/  @!P0 FMUL R4, R4, 16777216 ;  /* 0x4b80000004048820 */ /* 0x000fe20000400000 */
[----:B------:R-:W-:-:S04]  /*0470*/  @!P2 FMUL R5, R5, 16777216 ;  /* 0x4b8000000505a820 */ /* 0x000fc80000400000 */
[----:B------:R-:W-:Y:S02]  /*0480*/  @P5 FMUL R7, R7, 0.25 ;  /* 0x3e80000007075820 */ /* 0x000fe40000400000 */
[----:B------:R-:W-:Y:S02]  /*0490*/  @!P4 FMUL R6, R6, 16777216 ;  /* 0x4b8000000606c820 */ /* 0x000fe40000400000 */
[----:B------:R-:W-:Y:S01]  /*04a0*/  @!P1 FMUL R7, R7, 16777216 ;  /* 0x4b80000007079820 */ /* 0x000fe20000400000 */
[----:B------:R-:W-:Y:S01]  /*04b0*/  FADD R8, -R8, R12 ;  /* 0x0000000c08087221 */ /* 0x000fe20000000100 */
[----:B------:R-:W0:Y:S08]  /*04c0*/  MUFU.RCP R4, R4 ;  /* 0x0000000400047308 */ /* 0x000e300000001000 */
[----:B------:R1:W2:Y:S08]  /*04d0*/  MUFU.RCP R12, R5 ;  /* 0x00000005000c7308 */ /* 0x0002b00000001000 */
[----:B------:R-:W3:Y:S01]  /*04e0*/  MUFU.RCP R6, R6 ;  /* 0x0000000600067308 */ /* 0x000ee20000001000 */
[----:B-1----:R-:W-:-:S07]  /*04f0*/  FSEL R5, R2, 1, P3 ;  /* 0x3f80000002057808 */ /* 0x002fce0001800000 */
[----:B------:R-:W1:Y:S01]  /*0500*/  MUFU.RCP R7, R7 ;  /* 0x0000000700077308 */ /* 0x000e620000001000 */
[----:B------:R-:W-:Y:S01]  /*0510*/  FSEL R2, R2, 1, P5 ;  /* 0x3f80000002027808 */ /* 0x000fe20002800000 */
[----:B------:R-:W-:Y:S01]  /*0520*/  @!P0 FMUL R3, R3, 16777216 ;  /* 0x4b80000003038820 */ /* 0x000fe20000400000 */
[----:B------:R-:W-:Y:S01]  /*0530*/  @!P2 FMUL R9, R9, 16777216 ;  /* 0x4b8000000909a820 */ /* 0x000fe20000400000 */
[----:B------:R-:W-:Y:S02]  /*0540*/  @!P4 FMUL R5, R5, 16777216 ;  /* 0x4b8000000505c820 */ /* 0x000fe40000400000 */
[----:B------:R-:W-:Y:S01]  /*0550*/  @!P1 FMUL R2, R2, 16777216 ;  /* 0x4b80000002029820 */ /* 0x000fe20000400000 */
[----:B------:R-:W-:Y:S01]  /*0560*/  FADD R10, -R10, R14 ;  /* 0x0000000e0a0a7221 */ /* 0x000fe20000000100 */
[----:B------:R-:W-:Y:S01]  /*0570*/  FADD R11, -R11, R15 ;  /* 0x0000000f0b0b7221 */ /* 0x000fe20000000100 */
[----:B0-----:R-:W-:Y:S01]  /*0580*/  FMUL R3, R4, R3 ;  /* 0x0000000304037220 */ /* 0x001fe20000400000 */
[----:B--2---:R-:W-:Y:S01]  /*0590*/  FMUL R12, R12, R9 ;  /* 0x000000090c0c7220 */ /* 0x004fe20000400000 */
[----:B---3--:R-:W-:Y:S01]  /*05a0*/  FMUL R5, R6, R5 ;  /* 0x0000000506057220 */ /* 0x008fe20000400000 */
[----:B-1----:R-:W-:Y:S01]  /*05b0*/  FMUL R2, R7, R2 ;  /* 0x0000000207027220 */ /* 0x002fe20000400000 */
[----:B------:R-:W-:Y:S01]  /*05c0*/  FMUL R3, R3, R8 ;  /* 0x0000000803037220 */ /* 0x000fe20000400000 */
[----:B------:R-:W-:Y:S01]  /*05d0*/  FMUL R12, R12, R13 ;  /* 0x0000000d0c0c7220 */ /* 0x000fe20000400000 */
[----:B------:R-:W-:Y:S01]  /*05e0*/  FMUL R5, R5, R10 ;  /* 0x0000000a05057220 */ /* 0x000fe20000400000 */
[----:B------:R-:W-:Y:S01]  /*05f0*/  FMUL R2, R2, R11 ;  /* 0x0000000b02027220 */ /* 0x000fe20000400000 */
[----:B----4-:R-:W-:Y:S01]  /*0600*/  FFMA R3, R3, R16, R20 ;  /* 0x0000001003037223 */ /* 0x010fe20000000014 */
[----:B------:R-:W-:Y:S01]  /*0610*/  FFMA R12, R12, R17, R21 ;  /* 0x000000110c0c7223 */ /* 0x000fe20000000015 */
[----:B------:R-:W-:Y:S01]  /*0620*/  FFMA R5, R5, R18, R22 ;  /* 0x0000001205057223 */ /* 0x000fe20000000016 */
[----:B------:R-:W-:Y:S01]  /*0630*/  FFMA R2, R2, R19, R23 ;  /* 0x0000001302027223 */ /* 0x000fe20000000017 */
[----:B------:R-:W-:Y:S01]  /*0640*/  IMAD.SHL.U32 R4, R24, 0x40, RZ ;  /* 0x0000004018047824 */ /* 0x000fe200078e00ff */
[----:B------:R-:W-:-:S02]  /*0650*/  SHF.R.U32.HI R7, RZ, 0x3, R24 ;  /* 0x00000003ff077819 */ /* 0x000fc40000011618 */
[----:B------:R-:W-:Y:S02]  /*0660*/  FSETP.GT.AND P4, PT, R3, RZ, PT ;  /* 0x000000ff0300720b */ /* 0x000fe40003f84000 */
[----:B------:R-:W-:Y:S02]  /*0670*/  FSETP.GT.AND P3, PT, R12, RZ, PT ;  /* 0x000000ff0c00720b */ /* 0x000fe40003f64000 */
[----:B------:R-:W-:Y:S02]  /*0680*/  FSETP.GT.AND P2, PT, R5, RZ, PT ;  /* 0x000000ff0500720b */ /* 0x000fe40003f44000 */
[----:B------:R-:W-:Y:S02]  /*0690*/  FSETP.GT.AND P1, PT, R2, RZ, PT ;  /* 0x000000ff0200720b */ /* 0x000fe40003f24000 */
[----:B------:R-:W-:Y:S02]  /*06a0*/  SGXT.U32 R7, R7, 0x4 ;  /* 0x000000040707781a */ /* 0x000fe40000000000 */
[----:B------:R-:W-:-:S04]  /*06b0*/  LOP3.LUT R4, R4, 0x1c0, RZ, 0xc0, !PT ;  /* 0x000001c004047812 */ /* 0x000fc800078ec0ff */
[----:B------:R-:W-:Y:S02]  /*06c0*/  LOP3.LUT R6, R4, R7, RZ, 0xfc, !PT ;  /* 0x0000000704067212 */ /* 0x000fe400078efcff */
[----:B------:R-:W-:Y:S01]  /*06d0*/  IADD3 R7, R4, UR4, RZ ;  /* 0x0000000404077c10 */ /* 0x000fe2000fffe0ff */
[----:B------:R-:W-:Y:S01]  /*06e0*/  @!P4 FMUL R3, R3, 0.10000000149011611938 ;  /* 0x3dcccccd0303c820 */ /* 0x000fe20000400000 */
[----:B------:R-:W-:Y:S01]  /*06f0*/  @!P3 FMUL R12, R12, 0.10000000149011611938 ;  /* 0x3dcccccd0c0cb820 */ /* 0x000fe20000400000 */
[----:B------:R-:W-:Y:S01]  /*0700*/  @!P2 FMUL R5, R5, 0.10000000149011611938 ;  /* 0x3dcccccd0505a820 */ /* 0x000fe20000400000 */
[----:B------:R-:W-:Y:S01]  /*0710*/  LEA R6, R6, R7, 0x2 ;  /* 0x0000000706067211 */ /* 0x000fe200078e10ff */
[----:B------:R-:W-:-:S04]  /*0720*/  @!P1 FMUL R2, R2, 0.10000000149011611938 ;  /* 0x3dcccccd02029820 */ /* 0x000fc80000400000 */
[----:B------:R0:W-:Y:S04]  /*0730*/  STS [R6], R3 ;  /* 0x0000000306007388 */ /* 0x0001e80000000800 */
[----:B------:R0:W-:Y:S04]  /*0740*/  STS [R6+0x50], R12 ;  /* 0x0000500c06007388 */ /* 0x0001e80000000800 */
[----:B------:R0:W-:Y:S04]  /*0750*/  STS [R6+0xa0], R5 ;  /* 0x0000a00506007388 */ /* 0x0001e80000000800 */
[----:B------:R0:W-:Y:S01]  /*0760*/  STS [R6+0xf0], R2 ;  /* 0x0000f00206007388 */ /* 0x0001e20000000800 */
[----:B------:R-:W-:Y:S01]  /*0770*/  BAR.SYNC.DEFER_BLOCKING 0x0 ;  /* 0x0000000000007b1d */ /* 0x000fe20000010000 */
[----:B------:R-:W-:-:S04]  /*0780*/  ISETP.GE.AND P0, PT, R25, 0x20, PT ;  /* 0x000000201900780c */ /* 0x000fc80003f06270 */
[----:B------:R-:W-:Y:S02]  /*0790*/  ISETP.LT.AND P0, PT, R0, 0x10, !P0 ;  /* 0x000000100000780c */ /* 0x000fe40004701270 */
[C---:B------:R-:W-:Y:S01]  /*07a0*/  LOP3.LUT R4, R24.reuse, 0x7c, RZ, 0xc0, !PT ;  /* 0x0000007c18047812 */ /* 0x040fe200078ec0ff */
[----:B------:R-:W-:-:S03]  /*07b0*/  IMAD.SHL.U32 R24, R24, 0x10, RZ ;  /* 0x0000001018187824 */ /* 0x000fc600078e00ff */
[----:B------:R-:W-:Y:S02]  /*07c0*/  LEA R4, R4, UR4, 0x2 ;  /* 0x0000000404047c11 */ /* 0x000fe4000f8e10ff */
[----:B------:R-:W-:-:S05]  /*07d0*/  LOP3.LUT R7, R24, 0x7f0, RZ, 0xc0, !PT ;  /* 0x000007f018077812 */ /* 0x000fca00078ec0ff */
[----:B------:R-:W-:Y:S01]  /*07e0*/  IMAD.IADD R4, R4, 0x1, R7 ;  /* 0x0000000104047824 */ /* 0x000fe200078e0207 */
[----:B0-----:R-:W-:Y:S06]  /*07f0*/  @!P0 EXIT ;  /* 0x000000000000894d */ /* 0x001fec0003800000 */
[----:B------:R-:W0:Y:S01]  /*0800*/  LDS.128 R4, [R4] ;  /* 0x0000000004047984 */ /* 0x000e220000000c00 */
[----:B------:R-:W1:Y:S01]  /*0810*/  LDC.64 R2, c[0x0][0x238] ;  /* 0x00008e00ff027b82 */ /* 0x000e620000000a00 */
[----:B------:R-:W-:-:S05]  /*0820*/  LEA R9, R0, R25, 0x3 ;  /* 0x0000001900097211 */ /* 0x000fca00078e18ff */
[----:B------:R-:W-:-:S04]  /*0830*/  IMAD.SHL.U32 R9, R9, 0x4, RZ ;  /* 0x0000000409097824 */ /* 0x000fc800078e00ff */
[----:B-1----:R-:W-:-:S05]  /*0840*/  IMAD.WIDE R2, R9, 0x4, R2 ;  /* 0x0000000409027825 */ /* 0x002fca00078e0202 */
[----:B0-----:R-:W-:Y:S01]  /*0850*/  STG.E.128 desc[UR6][R2.64], R4 ;  /* 0x0000000402007986 */ /* 0x001fe2000c101d06 */
[----:B------:R-:W-:Y:S05]  /*0860*/  EXIT ;  /* 0x000000000000794d */ /* 0x000fea0003800000 */
.L_x_0:
[----:B------:R-:W-:-:S00]  /*0870*/  BRA `(.L_x_0) ;  /* 0xfffffffc00fc7947 */ /* 0x000fc0000383ffff */
[----:B------:R-:W-:-:S00]  /*0880*/  NOP ;  /* 0x0000000000007918 */ /* 0x000fc00000000000 */
[----:B------:R-:W-:-:S00]  /*0890*/  NOP ;  /* 0x0000000000007918 */ /* 0x000fc00000000000 */
[----:B------:R-:W-:-:S00]  /*08a0*/  NOP ;  /* 0x0000000000007918 */ /* 0x000fc00000000000 */
[----:B------:R-:W-:-:S00]  /*08b0*/  NOP ;  /* 0x0000000000007918 */ /* 0x000fc00000000000 */
[----:B------:R-:W-:-:S00]  /*08c0*/  NOP ;  /* 0x0000000000007918 */ /* 0x000fc00000000000 */
[----:B------:R-:W-:-:S00]  /*08d0*/  NOP ;  /* 0x0000000000007918 */ /* 0x000fc00000000000 */
[----:B------:R-:W-:-:S00]  /*08e0*/  NOP ;  /* 0x0000000000007918 */ /* 0x000fc00000000000 */
[----:B------:R-:W-:-:S00]  /*08f0*/  NOP ;  /* 0x0000000000007918 */ /* 0x000fc00000000000 */
.L_x_1:


//--------------------- .nv.global.init           --------------------------
	.section	.nv.global.init,"aw",@progbits
.nv.global.init:
	.type		_$_str,@object
	.size		_$_str,(_$_str_$_2 - _$_str)
_$_str:
        /*0000*/ 	.byte	0x5f, 0x5f, 0x43, 0x55, 0x44, 0x41, 0x5f, 0x46, 0x54, 0x5a, 0x00
	.type		_$_str_$_2,@object
	.size		_$_str_$_2,(.L_1 - _$_str_$_2)
_$_str_$_2:
        /*000b*/ 	.byte	0x5f, 0x5f, 0x43, 0x55, 0x44, 0x41, 0x5f, 0x50, 0x52, 0x45, 0x43, 0x5f, 0x53, 0x51, 0x52, 0x54
        /*001b*/ 	.byte	0x00
.L_1:


//--------------------- .nv.shared.triton_poi_fused__native_batch_norm_legit_no_training_leaky_relu_8 --------------------------
	.section	.nv.shared.triton_poi_fused__native_batch_norm_legit_no_training_leaky_relu_8,"aw",@nobits
	.sectionflags	@""
	.align	16
	.zero		1024


//--------------------- .nv.constant0.triton_poi_fused__native_batch_norm_legit_no_training_leaky_relu_8 --------------------------
	.section	.nv.constant0.triton_poi_fused__native_batch_norm_legit_no_training_leaky_relu_8,"a",@progbits
	.sectionflags	@""
	.align	4
.nv.constant0.triton_poi_fused__native_batch_norm_legit_no_training_leaky_relu_8:
	.zero		584
